//
// Generated by NVIDIA NVVM Compiler
//
// Compiler Build ID: CL-36424714
// Cuda compilation tools, release 13.0, V13.0.88
// Based on NVVM 20.0.0
//

.version 9.0
.target sm_100
.address_size 64

	// .globl	_Z9reductionPii
.extern .shared .align 16 .b8 sdata[];

.visible .entry _Z9reductionPii(
	.param .u64 .ptr .align 1 _Z9reductionPii_param_0,
	.param .u32 _Z9reductionPii_param_1
)
{
	.reg .pred 	%p<5>;
	.reg .b32 	%r<21>;
	.reg .b64 	%rd<7>;

	ld.param.u64 	%rd2, [_Z9reductionPii_param_0];
	cvta.to.global.u64 	%rd1, %rd2;
	mov.u32 	%r1, %tid.x;
	mov.u32 	%r2, %ctaid.x;
	mov.u32 	%r3, %ntid.x;
	mad.lo.s32 	%r7, %r2, %r3, %r1;
	mul.wide.u32 	%rd3, %r7, 4;
	add.s64 	%rd4, %rd1, %rd3;
	ld.global.u32 	%r8, [%rd4];
	shl.b32 	%r9, %r1, 2;
	mov.u32 	%r10, sdata;
	add.s32 	%r4, %r10, %r9;
	st.shared.u32 	[%r4], %r8;
	bar.sync 	0;
	setp.lt.u32 	%p1, %r3, 2;
	@%p1 bra 	$L__BB0_5;
	mov.b32 	%r20, 1;
$L__BB0_2:
	shl.b32 	%r6, %r20, 1;
	add.s32 	%r12, %r6, -1;
	and.b32  	%r13, %r12, %r1;
	setp.ne.s32 	%p2, %r13, 0;
	@%p2 bra 	$L__BB0_4;
	shl.b32 	%r14, %r20, 2;
	add.s32 	%r15, %r4, %r14;
	ld.shared.u32 	%r16, [%r15];
	ld.shared.u32 	%r17, [%r4];
	add.s32 	%r18, %r17, %r16;
	st.shared.u32 	[%r4], %r18;
$L__BB0_4:
	bar.sync 	0;
	setp.lt.u32 	%p3, %r6, %r3;
	mov.u32 	%r20, %r6;
	@%p3 bra 	$L__BB0_2;
$L__BB0_5:
	setp.ne.s32 	%p4, %r1, 0;
	@%p4 bra 	$L__BB0_7;
	ld.shared.u32 	%r19, [sdata];
	mul.wide.u32 	%rd5, %r2, 4;
	add.s64 	%rd6, %rd1, %rd5;
	st.global.u32 	[%rd6], %r19;
$L__BB0_7:
	ret;

}


// ===== COMPILED SASS (sm_100) =====

	.target	sm_100

	.elftype	@"ET_EXEC"


//--------------------- .note.nv.tkinfo           --------------------------
	.section	.note.nv.tkinfo,"",@"SHT_NOTE"
	.sectionflags	@"SHF_NOTE_NV_TKINFO"
	.tkinfo
        /*0018*/ 	.word	0x00000002
        /*0030*/ 	.string	""
        /*0030*/ 	.string	"ptxas"
        /*0030*/ 	.string	"Cuda compilation tools, release 13.0, V13.0.88"
        /*0030*/ 	.string	"Build cuda_13.0.r13.0/compiler.36424714_0"
        /*0030*/ 	.string	"-arch sm_100 -m 64 "



//--------------------- .note.nv.cuinfo           --------------------------
	.section	.note.nv.cuinfo,"",@"SHT_NOTE"
	.sectionflags	@"SHF_NOTE_NV_CUINFO"
        /*0018*/ 	.short	0x0002
        /*001a*/ 	.short	0x0064
        /*001c*/ 	.short	0x0082
	.zero		2


//--------------------- .nv.info                  --------------------------
	.section	.nv.info,"",@"SHT_CUDA_INFO"
	.align	4


	//----- nvinfo : EIATTR_REGCOUNT
	.align		4
        /*0000*/ 	.byte	0x04, 0x2f
        /*0002*/ 	.short	(.L_1 - .L_0)
	.align		4
.L_0:
        /*0004*/ 	.word	index@(_Z9reductionPii)
        /*0008*/ 	.word	0x0000000b


	//----- nvinfo : EIATTR_FRAME_SIZE
	.align		4
.L_1:
        /*000c*/ 	.byte	0x04, 0x11
        /*000e*/ 	.short	(.L_3 - .L_2)
	.align		4
.L_2:
        /*0010*/ 	.word	index@(_Z9reductionPii)
        /*0014*/ 	.word	0x00000000


	//----- nvinfo : EIATTR_MIN_STACK_SIZE
	.align		4
.L_3:
        /*0018*/ 	.byte	0x04, 0x12
        /*001a*/ 	.short	(.L_5 - .L_4)
	.align		4
.L_4:
        /*001c*/ 	.word	index@(_Z9reductionPii)
        /*0020*/ 	.word	0x00000000
.L_5:


//--------------------- .nv.compat                --------------------------
	.section	.nv.compat,"",@"SHT_CUDA_COMPAT_INFO"
	.align	4
        /*0000*/ 	.byte	0x02, 0x09, 0x00, 0x00, 0x02, 0x02, 0x01, 0x00, 0x02, 0x05, 0x05, 0x00, 0x03, 0x07, 0x01, 0x01
        /*0010*/ 	.byte	0x02, 0x03, 0x00, 0x00, 0x02, 0x06, 0x01, 0x00, 0x04, 0x0b, 0x08, 0x00, 0x09, 0x00, 0x00, 0x00
        /*0020*/ 	.byte	0x00, 0x00, 0x00, 0x00


//--------------------- .nv.info._Z9reductionPii  --------------------------
	.section	.nv.info._Z9reductionPii,"",@"SHT_CUDA_INFO"
	.sectionflags	@""
	.align	4


	//----- nvinfo : EIATTR_CUDA_API_VERSION
	.align		4
        /*0000*/ 	.byte	0x04, 0x37
        /*0002*/ 	.short	(.L_7 - .L_6)
.L_6:
        /*0004*/ 	.word	0x00000082


	//----- nvinfo : EIATTR_KPARAM_INFO
	.align		4
.L_7:
        /*0008*/ 	.byte	0x04, 0x17
        /*000a*/ 	.short	(.L_9 - .L_8)
.L_8:
        /*000c*/ 	.word	0x00000000
        /*0010*/ 	.short	0x0001
        /*0012*/ 	.short	0x0008
        /*0014*/ 	.byte	0x00, 0xf0, 0x11, 0x00


	//----- nvinfo : EIATTR_KPARAM_INFO
	.align		4
.L_9:
        /*0018*/ 	.byte	0x04, 0x17
        /*001a*/ 	.short	(.L_11 - .L_10)
.L_10:
        /*001c*/ 	.word	0x00000000
        /*0020*/ 	.short	0x0000
        /*0022*/ 	.short	0x0000
        /*0024*/ 	.byte	0x00, 0xf5, 0x21, 0x00


	//----- nvinfo : EIATTR_SPARSE_MMA_MASK
	.align		4
.L_11:
        /*0028*/ 	.byte	0x03, 0x50
        /*002a*/ 	.short	0x0000


	//----- nvinfo : EIATTR_MAXREG_COUNT
	.align		4
        /*002c*/ 	.byte	0x03, 0x1b
        /*002e*/ 	.short	0x00ff


	//----- nvinfo : EIATTR_NUM_BARRIERS
	.align		4
        /*0030*/ 	.byte	0x02, 0x4c
        /*0032*/ 	.byte	0x01
	.zero		1


	//----- nvinfo : EIATTR_MERCURY_ISA_VERSION
	.align		4
        /*0034*/ 	.byte	0x03, 0x5f
        /*0036*/ 	.short	0x0101


	//----- nvinfo : EIATTR_VRC_CTA_INIT_COUNT
	.align		4
        /*0038*/ 	.byte	0x02, 0x4a
	.zero		1
	.zero		1


	//----- nvinfo : EIATTR_EXIT_INSTR_OFFSETS
	.align		4
        /*003c*/ 	.byte	0x04, 0x1c
        /*003e*/ 	.short	(.L_13 - .L_12)


	//   ....[0]....
.L_12:
        /*0040*/ 	.word	0x000001f0


	//   ....[1]....
        /*0044*/ 	.word	0x00000270


	//----- nvinfo : EIATTR_CBANK_PARAM_SIZE
	.align		4
.L_13:
        /*0048*/ 	.byte	0x03, 0x19
        /*004a*/ 	.short	0x000c


	//----- nvinfo : EIATTR_PARAM_CBANK
	.align		4
        /*004c*/ 	.byte	0x04, 0x0a
        /*004e*/ 	.short	(.L_15 - .L_14)
	.align		4
.L_14:
        /*0050*/ 	.word	index@(.nv.constant0._Z9reductionPii)
        /*0054*/ 	.short	0x0380
        /*0056*/ 	.short	0x000c


	//----- nvinfo : EIATTR_SW_WAR
	.align		4
.L_15:
        /*0058*/ 	.byte	0x04, 0x36
        /*005a*/ 	.short	(.L_17 - .L_16)
.L_16:
        /*005c*/ 	.word	0x00000008
.L_17:


//--------------------- .nv.callgraph             --------------------------
	.section	.nv.callgraph,"",@"SHT_CUDA_CALLGRAPH"
	.align	4
	.sectionentsize	8
	.align		4
        /*0000*/ 	.word	0x00000000
	.align		4
        /*0004*/ 	.word	0xffffffff
	.align		4
        /*0008*/ 	.word	0x00000000
	.align		4
        /*000c*/ 	.word	0xfffffffe
	.align		4
        /*0010*/ 	.word	0x00000000
	.align		4
        /*0014*/ 	.word	0xfffffffd
	.align		4
        /*0018*/ 	.word	0x00000000
	.align		4
        /*001c*/ 	.word	0xfffffffc


//--------------------- .text._Z9reductionPii     --------------------------
	.section	.text._Z9reductionPii,"ax",@progbits
	.align	128
        .global         _Z9reductionPii
        .type           _Z9reductionPii,@function
        .size           _Z9reductionPii,(.L_x_3 - _Z9reductionPii)
        .other          _Z9reductionPii,@"STO_CUDA_ENTRY STV_DEFAULT"
_Z9reductionPii:
.text._Z9reductionPii:
[----:B------:R-:W-:Y:S01]  /*0000*/  LDC R1, c[0x0][0x37c] ;  /* 0x0000df00ff017b82 */ /* 0x000fe20000000800 */
[----:B------:R-:W0:Y:S07]  /*0010*/  S2R R7, SR_TID.X ;  /* 0x0000000000077919 */ /* 0x000e2e0000002100 */
[----:B------:R-:W1:Y:S01]  /*0020*/  LDC.64 R2, c[0x0][0x380] ;  /* 0x0000e000ff027b82 */ /* 0x000e620000000a00 */
[----:B------:R-:W0:Y:S01]  /*0030*/  LDCU UR8, c[0x0][0x360] ;  /* 0x00006c00ff0877ac */ /* 0x000e220008000800 */
[----:B------:R-:W0:Y:S01]  /*0040*/  S2R R6, SR_CTAID.X ;  /* 0x0000000000067919 */ /* 0x000e220000002500 */
[----:B------:R-:W2:Y:S01]  /*0050*/  LDCU.64 UR6, c[0x0][0x358] ;  /* 0x00006b00ff0677ac */ /* 0x000ea20008000a00 */
[----:B0-----:R-:W-:-:S04]  /*0060*/  IMAD R5, R6, UR8, R7 ;  /* 0x0000000806057c24 */ /* 0x001fc8000f8e0207 */
[----:B-1----:R-:W-:-:S06]  /*0070*/  IMAD.WIDE.U32 R2, R5, 0x4, R2 ;  /* 0x0000000405027825 */ /* 0x002fcc00078e0002 */
[----:B--2---:R-:W2:Y:S01]  /*0080*/  LDG.E R2, desc[UR6][R2.64] ;  /* 0x0000000602027981 */ /* 0x004ea2000c1e1900 */
[----:B------:R-:W0:Y:S01]  /*0090*/  S2UR UR5, SR_CgaCtaId ;  /* 0x00000000000579c3 */ /* 0x000e220000008800 */
[----:B------:R-:W-:Y:S01]  /*00a0*/  UMOV UR4, 0x400 ;  /* 0x0000040000047882 */ /* 0x000fe20000000000 */
[----:B------:R-:W-:Y:S01]  /*00b0*/  UISETP.GE.U32.AND UP0, UPT, UR8, 0x2, UPT ;  /* 0x000000020800788c */ /* 0x000fe2000bf06070 */
[----:B------:R-:W-:Y:S01]  /*00c0*/  ISETP.NE.AND P0, PT, R7, RZ, PT ;  /* 0x000000ff0700720c */ /* 0x000fe20003f05270 */
[----:B0-----:R-:W-:-:S06]  /*00d0*/  ULEA UR4, UR5, UR4, 0x18 ;  /* 0x0000000405047291 */ /* 0x001fcc000f8ec0ff */
[----:B------:R-:W-:-:S05]  /*00e0*/  LEA R5, R7, UR4, 0x2 ;  /* 0x0000000407057c11 */ /* 0x000fca000f8e10ff */
[----:B--2---:R0:W-:Y:S01]  /*00f0*/  STS [R5], R2 ;  /* 0x0000000205007388 */ /* 0x0041e20000000800 */
[----:B------:R-:W-:Y:S06]  /*0100*/  BAR.SYNC.DEFER_BLOCKING 0x0 ;  /* 0x0000000000007b1d */ /* 0x000fec0000010000 */
[----:B------:R-:W-:Y:S05]  /*0110*/  BRA.U !UP0, `(.L_x_0) ;  /* 0x0000000108347547 */ /* 0x000fea000b800000 */
[----:B------:R-:W-:-:S07]  /*0120*/  IMAD.MOV.U32 R0, RZ, RZ, 0x1 ;  /* 0x00000001ff007424 */ /* 0x000fce00078e00ff */
.L_x_1:
[----:B------:R-:W-:-:S05]  /*0130*/  IMAD.SHL.U32 R8, R0, 0x2, RZ ;  /* 0x0000000200087824 */ /* 0x000fca00078e00ff */
[----:B0-----:R-:W-:-:S04]  /*0140*/  IADD3 R2, PT, PT, R8, -0x1, RZ ;  /* 0xffffffff08027810 */ /* 0x001fc80007ffe0ff */
[----:B------:R-:W-:-:S13]  /*0150*/  LOP3.LUT P1, RZ, R2, R7, RZ, 0xc0, !PT ;  /* 0x0000000702ff7212 */ /* 0x000fda000782c0ff */
[----:B------:R-:W-:Y:S01]  /*0160*/  @!P1 IMAD R2, R0, 0x4, R5 ;  /* 0x0000000400029824 */ /* 0x000fe200078e0205 */
[----:B------:R-:W-:Y:S01]  /*0170*/  @!P1 LDS R3, [R5] ;  /* 0x0000000005039984 */ /* 0x000fe20000000800 */
[----:B------:R-:W-:-:S04]  /*0180*/  MOV R0, R8 ;  /* 0x0000000800007202 */ /* 0x000fc80000000f00 */
[----:B------:R-:W0:Y:S02]  /*0190*/  @!P1 LDS R2, [R2] ;  /* 0x0000000002029984 */ /* 0x000e240000000800 */
[----:B0-----:R-:W-:-:S05]  /*01a0*/  @!P1 IADD3 R4, PT, PT, R2, R3, RZ ;  /* 0x0000000302049210 */ /* 0x001fca0007ffe0ff */
[----:B------:R1:W-:Y:S01]  /*01b0*/  @!P1 STS [R5], R4 ;  /* 0x0000000405009388 */ /* 0x0003e20000000800 */
[----:B------:R-:W-:Y:S01]  /*01c0*/  BAR.SYNC.DEFER_BLOCKING 0x0 ;  /* 0x0000000000007b1d */ /* 0x000fe20000010000 */
[----:B------:R-:W-:-:S13]  /*01d0*/  ISETP.GE.U32.AND P1, PT, R8, UR8, PT ;  /* 0x0000000808007c0c */ /* 0x000fda000bf26070 */
[----:B-1----:R-:W-:Y:S05]  /*01e0*/  @!P1 BRA `(.L_x_1) ;  /* 0xfffffffc00d09947 */ /* 0x002fea000383ffff */
.L_x_0:
[----:B------:R-:W-:Y:S05]  /*01f0*/  @P0 EXIT ;  /* 0x000000000000094d */ /* 0x000fea0003800000 */
[----:B------:R-:W1:Y:S01]  /*0200*/  S2UR UR5, SR_CgaCtaId ;  /* 0x00000000000579c3 */ /* 0x000e620000008800 */
[----:B------:R-:W-:-:S07]  /*0210*/  UMOV UR4, 0x400 ;  /* 0x0000040000047882 */ /* 0x000fce0000000000 */
[----:B0-----:R-:W0:Y:S01]  /*0220*/  LDC.64 R2, c[0x0][0x380] ;  /* 0x0000e000ff027b82 */ /* 0x001e220000000a00 */
[----:B-1----:R-:W-:Y:S01]  /*0230*/  ULEA UR4, UR5, UR4, 0x18 ;  /* 0x0000000405047291 */ /* 0x002fe2000f8ec0ff */
[----:B0-----:R-:W-:-:S08]  /*0240*/  IMAD.WIDE.U32 R2, R6, 0x4, R2 ;  /* 0x0000000406027825 */ /* 0x001fd000078e0002 */
[----:B------:R-:W0:Y:S04]  /*0250*/  LDS R5, [UR4] ;  /* 0x00000004ff057984 */ /* 0x000e280008000800 */
[----:B0-----:R-:W-:Y:S01]  /*0260*/  STG.E desc[UR6][R2.64], R5 ;  /* 0x0000000502007986 */ /* 0x001fe2000c101906 */
[----:B------:R-:W-:Y:S05]  /*0270*/  EXIT ;  /* 0x000000000000794d */ /* 0x000fea0003800000 */
.L_x_2:
[----:B------:R-:W-:-:S00]  /*0280*/  BRA `(.L_x_2) ;  /* 0xfffffffc00fc7947 */ /* 0x000fc0000383ffff */
[----:B------:R-:W-:-:S00]  /*0290*/  NOP ;  /* 0x0000000000007918 */ /* 0x000fc00000000000 */
        /* <DEDUP_REMOVED lines=14> */
.L_x_3:


//--------------------- .nv.shared._Z9reductionPii --------------------------
	.section	.nv.shared._Z9reductionPii,"aw",@nobits
	.sectionflags	@""
	.align	16
	.zero		1024


//--------------------- .nv.shared.reserved.0     --------------------------
	.section	.nv.shared.reserved.0,"aw",@nobits
	.weak		__nv_reservedSMEM_offset_0_alias
	.size		__nv_reservedSMEM_offset_0_alias, 0, 64
	.other		__nv_reservedSMEM_offset_0_alias,@"STO_CUDA_RESERVED_SHARED STV_DEFAULT"
__nv_reservedSMEM_offset_0_alias:
	.zero		0
	.zero		64


//--------------------- .nv.constant0._Z9reductionPii --------------------------
	.section	.nv.constant0._Z9reductionPii,"a",@progbits
	.sectionflags	@""
	.align	4
.nv.constant0._Z9reductionPii:
	.zero		908


//--------------------- SYMBOLS --------------------------

	.type		.nv.reservedSmem.offset0,@object
	.size		.nv.reservedSmem.offset0,0x4
	.type		.nv.reservedSmem.cap,@object
	.size		.nv.reservedSmem.cap,0x4
